	.headerflags	@"EF_CUDA_TEXMODE_UNIFIED EF_CUDA_64BIT_ADDRESS EF_CUDA_ACCELERATORS EF_CUDA_SM90 EF_CUDA_VIRTUAL_SM(EF_CUDA_SM90)"
	.elftype	@"ET_EXEC"


//--------------------- .nv.info                  --------------------------
	.section	.nv.info,"",@"SHT_CUDA_INFO"
	.align	4


	//----- nvinfo : EIATTR_REGCOUNT
	.align		4
        /*0000*/ 	.byte	0x04, 0x2f
        /*0002*/ 	.short	(.L_2 - .L_1)
	.align		4
.L_1:
        /*0004*/ 	.word	index@(triton_poi_fused_gelu_mul_0)
        /*0008*/ 	.word	0x00000014


	//----- nvinfo : EIATTR_MIN_STACK_SIZE
	.align		4
.L_2:
        /*000c*/ 	.byte	0x04, 0x12
        /*000e*/ 	.short	(.L_4 - .L_3)
	.align		4
.L_3:
        /*0010*/ 	.word	index@(triton_poi_fused_gelu_mul_0)
        /*0014*/ 	.word	0x00000000


	//----- nvinfo : EIATTR_FRAME_SIZE
	.align		4
.L_4:
        /*0018*/ 	.byte	0x04, 0x11
        /*001a*/ 	.short	(.L_6 - .L_5)
	.align		4
.L_5:
        /*001c*/ 	.word	index@(triton_poi_fused_gelu_mul_0)
        /*0020*/ 	.word	0x00000000


	//----- nvinfo : EIATTR_MIN_STACK_SIZE
	.align		4
.L_6:
        /*0024*/ 	.byte	0x04, 0x12
        /*0026*/ 	.short	(.L_8 - .L_7)
	.align		4
.L_7:
        /*0028*/ 	.word	index@(triton_poi_fused_gelu_mul_0)
        /*002c*/ 	.word	0x00000000
.L_8:


//--------------------- .nv.info.triton_poi_fused_gelu_mul_0 --------------------------
	.section	.nv.info.triton_poi_fused_gelu_mul_0,"",@"SHT_CUDA_INFO"
	.sectionflags	@""
	.align	4


	//----- nvinfo : EIATTR_CUDA_API_VERSION
	.align		4
        /*0000*/ 	.byte	0x04, 0x37
        /*0002*/ 	.short	(.L_10 - .L_9)
.L_9:
        /*0004*/ 	.word	0x0000007c


	//----- nvinfo : EIATTR_KPARAM_INFO
	.align		4
.L_10:
        /*0008*/ 	.byte	0x04, 0x17
        /*000a*/ 	.short	(.L_12 - .L_11)
.L_11:
        /*000c*/ 	.word	0x00000000
        /*0010*/ 	.short	0x0002
        /*0012*/ 	.short	0x0010
        /*0014*/ 	.byte	0x00, 0xf0, 0x11, 0x00


	//----- nvinfo : EIATTR_KPARAM_INFO
	.align		4
.L_12:
        /*0018*/ 	.byte	0x04, 0x17
        /*001a*/ 	.short	(.L_14 - .L_13)
.L_13:
        /*001c*/ 	.word	0x00000000
        /*0020*/ 	.short	0x0001
        /*0022*/ 	.short	0x0008
        /*0024*/ 	.byte	0x00, 0xf4, 0x21, 0x00


	//----- nvinfo : EIATTR_KPARAM_INFO
	.align		4
.L_14:
        /*0028*/ 	.byte	0x04, 0x17
        /*002a*/ 	.short	(.L_16 - .L_15)
.L_15:
        /*002c*/ 	.word	0x00000000
        /*0030*/ 	.short	0x0000
        /*0032*/ 	.short	0x0000
        /*0034*/ 	.byte	0x00, 0xf4, 0x21, 0x00


	//----- nvinfo : EIATTR_SPARSE_MMA_MASK
	.align		4
.L_16:
        /*0038*/ 	.byte	0x03, 0x50
        /*003a*/ 	.short	0x0000


	//----- nvinfo : EIATTR_MAXREG_COUNT
	.align		4
        /*003c*/ 	.byte	0x03, 0x1b
        /*003e*/ 	.short	0x00ff


	//----- nvinfo : EIATTR_EXIT_INSTR_OFFSETS
	.align		4
        /*0040*/ 	.byte	0x04, 0x1c
        /*0042*/ 	.short	(.L_18 - .L_17)


	//   ....[0]....
.L_17:
        /*0044*/ 	.word	0x000005a0


	//   ....[1]....
        /*0048*/ 	.word	0x000005c0


	//----- nvinfo : EIATTR_REQNTID
	.align		4
.L_18:
        /*004c*/ 	.byte	0x04, 0x10
        /*004e*/ 	.short	(.L_20 - .L_19)
.L_19:
        /*0050*/ 	.word	0x00000080
        /*0054*/ 	.word	0x00000001
        /*0058*/ 	.word	0x00000001


	//----- nvinfo : EIATTR_CBANK_PARAM_SIZE
	.align		4
.L_20:
        /*005c*/ 	.byte	0x03, 0x19
        /*005e*/ 	.short	0x0014


	//----- nvinfo : EIATTR_PARAM_CBANK
	.align		4
        /*0060*/ 	.byte	0x04, 0x0a
        /*0062*/ 	.short	(.L_22 - .L_21)
	.align		4
.L_21:
        /*0064*/ 	.word	index@(.nv.constant0.triton_poi_fused_gelu_mul_0)
        /*0068*/ 	.short	0x0210
        /*006a*/ 	.short	0x0014


	//----- nvinfo : EIATTR_SW_WAR
	.align		4
.L_22:
        /*006c*/ 	.byte	0x04, 0x36
        /*006e*/ 	.short	(.L_24 - .L_23)
.L_23:
        /*0070*/ 	.word	0x00000008
.L_24:


//--------------------- .nv.callgraph             --------------------------
	.section	.nv.callgraph,"",@"SHT_CUDA_CALLGRAPH"
	.align	4
	.sectionentsize	8
	.align		4
        /*0000*/ 	.word	0x00000000
	.align		4
        /*0004*/ 	.word	0xffffffff
	.align		4
        /*0008*/ 	.word	0x00000000
	.align		4
        /*000c*/ 	.word	0xfffffffe
	.align		4
        /*0010*/ 	.word	0x00000000
	.align		4
        /*0014*/ 	.word	0xfffffffd
	.align		4
        /*0018*/ 	.word	0x00000000
	.align		4
        /*001c*/ 	.word	0xfffffffc


//--------------------- .nv.constant4             --------------------------
	.section	.nv.constant4,"a",@progbits
	.align	8
	.align		8
.nv.constant4:
        /*0000*/ 	.dword	_$_str


//--------------------- .text.triton_poi_fused_gelu_mul_0 --------------------------
	.section	.text.triton_poi_fused_gelu_mul_0,"ax",@progbits
	.align	128
        .global         triton_poi_fused_gelu_mul_0
        .type           triton_poi_fused_gelu_mul_0,@function
        .size           triton_poi_fused_gelu_mul_0,(.L_x_1 - triton_poi_fused_gelu_mul_0)
        .other          triton_poi_fused_gelu_mul_0,@"STO_CUDA_ENTRY STV_DEFAULT"
triton_poi_fused_gelu_mul_0:
.text.triton_poi_fused_gelu_mul_0:
[----:B------:R-:W0:Y:S02]  /*0000*/  LDC R1, c[0x0][0x28] ;  /* 0x00000a00ff017b82 */ /* 0x000e240000000800 */
[----:B------:R-:W1:Y:S01]  /*0010*/  S2R R0, SR_TID.X ;  /* 0x0000000000007919 */ /* 0x000e620000002100 */
[----:B------:R-:W2:Y:S01]  /*0020*/  LDC.64 R12, c[0x0][0x210] ;  /* 0x00008400ff0c7b82 */ /* 0x000ea20000000a00 */
[----:B------:R-:W-:Y:S01]  /*0030*/  ULDC.64 UR4, c[0x0][0x208] ;  /* 0x0000820000047ab9 */ /* 0x000fe20000000a00 */
[----:B------:R-:W3:Y:S01]  /*0040*/  S2R R3, SR_CTAID.X ;  /* 0x0000000000037919 */ /* 0x000ee20000002500 */
[----:B-1----:R-:W-:-:S04]  /*0050*/  SHF.L.U32 R0, R0, 0x1, RZ ;  /* 0x0000000100007819 */ /* 0x002fc800000006ff */
[----:B------:R-:W-:-:S04]  /*0060*/  LOP3.LUT R0, R0, 0xfe, RZ, 0xc0, !PT ;  /* 0x000000fe00007812 */ /* 0x000fc800078ec0ff */
[----:B---3--:R-:W-:-:S04]  /*0070*/  LEA R0, R3, R0, 0x8 ;  /* 0x0000000003007211 */ /* 0x008fc800078e40ff */
[----:B------:R-:W-:Y:S02]  /*0080*/  SHF.R.S32.HI R3, RZ, 0x1f, R0 ;  /* 0x0000001fff037819 */ /* 0x000fe40000011400 */
[----:B------:R-:W-:Y:S02]  /*0090*/  ISETP.GE.AND P0, PT, R0, 0x100, PT ;  /* 0x000001000000780c */ /* 0x000fe40003f06270 */
[----:B------:R-:W-:-:S04]  /*00a0*/  LEA.HI R3, R3, R0, RZ, 0x2 ;  /* 0x0000000003037211 */ /* 0x000fc800078f10ff */
[C---:B------:R-:W-:Y:S02]  /*00b0*/  SHF.L.U32 R2, R3.reuse, 0x1, RZ ;  /* 0x0000000103027819 */ /* 0x040fe400000006ff */
[----:B------:R-:W-:Y:S02]  /*00c0*/  LOP3.LUT R3, R3, 0xfffffffc, RZ, 0xc0, !PT ;  /* 0xfffffffc03037812 */ /* 0x000fe400078ec0ff */
[----:B------:R-:W-:-:S04]  /*00d0*/  LOP3.LUT R2, R2, 0xfffffff8, RZ, 0xc0, !PT ;  /* 0xfffffff802027812 */ /* 0x000fc800078ec0ff */
[----:B------:R-:W-:Y:S02]  /*00e0*/  IADD3 R5, R2, R0, -R3 ;  /* 0x0000000002057210 */ /* 0x000fe40007ffe803 */
[----:B------:R-:W-:-:S03]  /*00f0*/  CS2R R2, SRZ ;  /* 0x0000000000027805 */ /* 0x000fc6000001ff00 */
[----:B------:R-:W-:-:S04]  /*0100*/  VIADD R11, R5, 0x4 ;  /* 0x00000004050b7836 */ /* 0x000fc80000000000 */
[----:B--2---:R-:W-:-:S05]  /*0110*/  IMAD.WIDE R10, R11, 0x4, R12 ;  /* 0x000000040b0a7825 */ /* 0x004fca00078e020c */
[----:B------:R1:W2:Y:S01]  /*0120*/  @!P0 LDG.E.64 R2, desc[UR4][R10.64] ;  /* 0x000000040a028981 */ /* 0x0002a2000c1e1b00 */
[----:B------:R-:W-:Y:S01]  /*0130*/  IMAD.WIDE R12, R5, 0x4, R12 ;  /* 0x00000004050c7825 */ /* 0x000fe200078e020c */
[----:B------:R-:W-:-:S06]  /*0140*/  CS2R R4, SRZ ;  /* 0x0000000000047805 */ /* 0x000fcc000001ff00 */
[----:B------:R3:W4:Y:S01]  /*0150*/  @!P0 LDG.E.64 R4, desc[UR4][R12.64] ;  /* 0x000000040c048981 */ /* 0x000722000c1e1b00 */
[----:B------:R-:W-:Y:S01]  /*0160*/  HFMA2.MMA R17, -RZ, RZ, 0.958984375, -6.1690807342529296875e-05 ;  /* 0x3bac840bff117435 */ /* 0x000fe200000001ff */
[----:B------:R-:W-:Y:S01]  /*0170*/  MOV R15, 0xb9f560b9 ;  /* 0xb9f560b9000f7802 */ /* 0x000fe20000000f00 */
[----:B-1----:R-:W-:Y:S01]  /*0180*/  HFMA2.MMA R11, -RZ, RZ, 0.470947265625, -12.46875 ;  /* 0x3789ca3cff0b7435 */ /* 0x002fe200000001ff */
[----:B------:R-:W-:Y:S01]  /*0190*/  IMAD.MOV.U32 R14, RZ, RZ, 0x3789ca3c ;  /* 0x3789ca3cff0e7424 */ /* 0x000fe200078e00ff */
[----:B------:R-:W-:Y:S01]  /*01a0*/  HFMA2.MMA R16, -RZ, RZ, 0.958984375, -6.1690807342529296875e-05 ;  /* 0x3bac840bff107435 */ /* 0x000fe200000001ff */
[----:B---3--:R-:W-:Y:S01]  /*01b0*/  MOV R12, 0xb9f560b9 ;  /* 0xb9f560b9000c7802 */ /* 0x008fe20000000f00 */
[----:B------:R-:W-:Y:S01]  /*01c0*/  HFMA2.MMA R13, -RZ, RZ, 1.52734375, -41152 ;  /* 0x3e1cf906ff0d7435 */ /* 0x000fe200000001ff */
[C---:B--2---:R-:W-:Y:S01]  /*01d0*/  FMUL R7, R2.reuse, 0.70710676908493041992 ;  /* 0x3f3504f302077820 */ /* 0x044fe20000400000 */
[C---:B------:R-:W-:Y:S01]  /*01e0*/  FMUL R6, R3.reuse, 0.70710676908493041992 ;  /* 0x3f3504f303067820 */ /* 0x040fe20000400000 */
[----:B------:R-:W-:Y:S01]  /*01f0*/  FMUL R2, R2, 0.5 ;  /* 0x3f00000002027820 */ /* 0x000fe20000400000 */
[----:B------:R-:W-:Y:S01]  /*0200*/  FMUL R3, R3, 0.5 ;  /* 0x3f00000003037820 */ /* 0x000fe20000400000 */
[----:B------:R-:W-:Y:S01]  /*0210*/  FADD.FTZ R8, |R7|, -RZ ;  /* 0x800000ff07087221 */ /* 0x000fe20000010200 */
[----:B------:R-:W-:-:S04]  /*0220*/  FADD.FTZ R9, |R6|, -RZ ;  /* 0x800000ff06097221 */ /* 0x000fc80000010200 */
[----:B------:R-:W-:Y:S02]  /*0230*/  FSETP.GE.AND P1, PT, R8, 1.0029599666595458984, PT ;  /* 0x3f8060fe0800780b */ /* 0x000fe40003f26000 */
[----:B------:R-:W-:-:S11]  /*0240*/  FSETP.GE.AND P2, PT, R9, 1.0029599666595458984, PT ;  /* 0x3f8060fe0900780b */ /* 0x000fd60003f46000 */
[----:B------:R-:W-:Y:S01]  /*0250*/  @!P1 MOV R11, 0x38b1e96a ;  /* 0x38b1e96a000b9802 */ /* 0x000fe20000000f00 */
[----:B------:R-:W-:Y:S01]  /*0260*/  @!P1 FMUL R8, R7, R7 ;  /* 0x0000000707089220 */ /* 0x000fe20000400000 */
[----:B------:R-:W-:Y:S01]  /*0270*/  @!P1 MOV R15, 0xba574d20 ;  /* 0xba574d20000f9802 */ /* 0x000fe20000000f00 */
[----:B------:R-:W-:Y:S01]  /*0280*/  @!P2 IMAD.MOV.U32 R14, RZ, RZ, 0x38b1e96a ;  /* 0x38b1e96aff0ea424 */ /* 0x000fe200078e00ff */
[----:B------:R-:W-:Y:S01]  /*0290*/  @!P2 MOV R12, 0xba574d20 ;  /* 0xba574d20000ca802 */ /* 0x000fe20000000f00 */
[----:B------:R-:W-:Y:S01]  /*02a0*/  @!P2 FMUL R9, R6, R6 ;  /* 0x000000060609a220 */ /* 0x000fe20000400000 */
[----:B------:R-:W-:Y:S01]  /*02b0*/  @!P1 MOV R17, 0x3baad5ea ;  /* 0x3baad5ea00119802 */ /* 0x000fe20000000f00 */
[----:B------:R-:W-:Y:S01]  /*02c0*/  FFMA.FTZ R10, R8, R11, R15 ;  /* 0x0000000b080a7223 */ /* 0x000fe2000001000f */
[----:B------:R-:W-:Y:S01]  /*02d0*/  @!P2 MOV R16, 0x3baad5ea ;  /* 0x3baad5ea0010a802 */ /* 0x000fe20000000f00 */
[----:B------:R-:W-:Y:S01]  /*02e0*/  FFMA.FTZ R15, R9, R14, R12 ;  /* 0x0000000e090f7223 */ /* 0x000fe2000001000c */
[----:B------:R-:W-:Y:S01]  /*02f0*/  HFMA2.MMA R12, -RZ, RZ, -1.26171875, -2.110004425048828125e-05 ;  /* 0xbd0c8162ff0c7435 */ /* 0x000fe200000001ff */
[----:B------:R-:W-:-:S02]  /*0300*/  IMAD.MOV.U32 R11, RZ, RZ, -0x42f37e9e ;  /* 0xbd0c8162ff0b7424 */ /* 0x000fc400078e00ff */
[-C--:B------:R-:W-:Y:S01]  /*0310*/  FFMA.FTZ R10, R10, R8.reuse, R17 ;  /* 0x000000080a0a7223 */ /* 0x080fe20000010011 */
[----:B------:R-:W-:Y:S02]  /*0320*/  @!P1 IMAD.MOV.U32 R11, RZ, RZ, -0x4323e419 ;  /* 0xbcdc1be7ff0b9424 */ /* 0x000fe400078e00ff */
[-C--:B------:R-:W-:Y:S01]  /*0330*/  FFMA.FTZ R17, R15, R9.reuse, R16 ;  /* 0x000000090f117223 */ /* 0x080fe20000010010 */
[----:B------:R-:W-:Y:S01]  /*0340*/  HFMA2.MMA R15, -RZ, RZ, 1.853515625, -0.00091457366943359375 ;  /* 0x3f6a937eff0f7435 */ /* 0x000fe200000001ff */
[----:B------:R-:W-:Y:S01]  /*0350*/  @!P2 MOV R12, 0xbcdc1be7 ;  /* 0xbcdc1be7000ca802 */ /* 0x000fe20000000f00 */
[-C--:B------:R-:W-:Y:S01]  /*0360*/  FFMA.FTZ R10, R10, R8.reuse, R11 ;  /* 0x000000080a0a7223 */ /* 0x080fe2000001000b */
[----:B------:R-:W-:Y:S01]  /*0370*/  @!P1 MOV R13, 0x3de718af ;  /* 0x3de718af000d9802 */ /* 0x000fe20000000f00 */
[----:B------:R-:W-:Y:S01]  /*0380*/  HFMA2.MMA R11, -RZ, RZ, 1.78125, -136.25 ;  /* 0x3f20d842ff0b7435 */ /* 0x000fe200000001ff */
[----:B------:R-:W-:Y:S01]  /*0390*/  MOV R14, 0x3f6a937e ;  /* 0x3f6a937e000e7802 */ /* 0x000fe20000000f00 */
[-C--:B------:R-:W-:Y:S01]  /*03a0*/  FFMA.FTZ R17, R17, R9.reuse, R12 ;  /* 0x0000000911117223 */ /* 0x080fe2000001000c */
[----:B------:R-:W-:Y:S01]  /*03b0*/  @!P1 MOV R15, 0xbec093ac ;  /* 0xbec093ac000f9802 */ /* 0x000fe20000000f00 */
[-C--:B------:R-:W-:Y:S01]  /*03c0*/  FFMA.FTZ R10, R10, R8.reuse, R13 ;  /* 0x000000080a0a7223 */ /* 0x080fe2000001000d */
[----:B------:R-:W-:Y:S01]  /*03d0*/  IMAD.MOV.U32 R12, RZ, RZ, 0x3e1cf906 ;  /* 0x3e1cf906ff0c7424 */ /* 0x000fe200078e00ff */
[----:B------:R-:W-:Y:S01]  /*03e0*/  @!P1 MOV R11, 0x3e0375d3 ;  /* 0x3e0375d3000b9802 */ /* 0x000fe20000000f00 */
[----:B------:R-:W-:Y:S01]  /*03f0*/  @!P2 IMAD.MOV.U32 R12, RZ, RZ, 0x3de718af ;  /* 0x3de718afff0ca424 */ /* 0x000fe200078e00ff */
[----:B------:R-:W-:Y:S01]  /*0400*/  HFMA2.MMA R16, -RZ, RZ, 1.78125, -136.25 ;  /* 0x3f20d842ff107435 */ /* 0x000fe200000001ff */
[-C--:B------:R-:W-:Y:S01]  /*0410*/  FFMA.FTZ R10, R10, R8.reuse, R15 ;  /* 0x000000080a0a7223 */ /* 0x080fe2000001000f */
[----:B------:R-:W-:Y:S01]  /*0420*/  @!P2 MOV R14, 0xbec093ac ;  /* 0xbec093ac000ea802 */ /* 0x000fe20000000f00 */
[----:B------:R-:W-:Y:S01]  /*0430*/  FFMA.FTZ R17, R17, R9, R12 ;  /* 0x0000000911117223 */ /* 0x000fe2000001000c */
[----:B------:R-:W-:Y:S01]  /*0440*/  FSEL R13, -R8, R7, P1 ;  /* 0x00000007080d7208 */ /* 0x000fe20000800100 */
[----:B------:R-:W-:Y:S01]  /*0450*/  FFMA.FTZ R10, R10, R8, R11 ;  /* 0x000000080a0a7223 */ /* 0x000fe2000001000b */
[----:B------:R-:W-:Y:S01]  /*0460*/  @!P2 MOV R16, 0x3e0375d3 ;  /* 0x3e0375d30010a802 */ /* 0x000fe20000000f00 */
[----:B------:R-:W-:-:S02]  /*0470*/  FFMA.FTZ R17, R17, R9, R14 ;  /* 0x0000000911117223 */ /* 0x000fc4000001000e */
[----:B------:R-:W-:Y:S01]  /*0480*/  FFMA.FTZ R10, R10, R13, R13 ;  /* 0x0000000d0a0a7223 */ /* 0x000fe2000001000d */
[----:B------:R-:W-:Y:S01]  /*0490*/  FSEL R13, -R9, R6, P2 ;  /* 0x00000006090d7208 */ /* 0x000fe20001000100 */
[----:B------:R-:W-:Y:S02]  /*04a0*/  FFMA.FTZ R16, R17, R9, R16 ;  /* 0x0000000911107223 */ /* 0x000fe40000010010 */
[----:B------:R-:W1:Y:S01]  /*04b0*/  @P1 MUFU.EX2 R11, R10 ;  /* 0x0000000a000b1308 */ /* 0x000e620000000800 */
[----:B------:R-:W2:Y:S01]  /*04c0*/  LDC.64 R8, c[0x0][0x218] ;  /* 0x00008600ff087b82 */ /* 0x000ea20000000a00 */
[----:B------:R-:W-:-:S06]  /*04d0*/  FFMA.FTZ R13, R16, R13, R13 ;  /* 0x0000000d100d7223 */ /* 0x000fcc000001000d */
[----:B------:R-:W3:Y:S01]  /*04e0*/  @P2 MUFU.EX2 R14, R13 ;  /* 0x0000000d000e2308 */ /* 0x000ee20000000800 */
[----:B-1----:R-:W-:-:S05]  /*04f0*/  @P1 FADD R12, -R11, 1 ;  /* 0x3f8000000b0c1421 */ /* 0x002fca0000000100 */
[----:B------:R-:W-:Y:S01]  /*0500*/  @P1 LOP3.LUT R10, R12, 0x80000000, R7, 0xf8, !PT ;  /* 0x800000000c0a1812 */ /* 0x000fe200078ef807 */
[----:B---3--:R-:W-:-:S04]  /*0510*/  @P2 FADD R11, -R14, 1 ;  /* 0x3f8000000e0b2421 */ /* 0x008fc80000000100 */
[----:B------:R-:W-:Y:S01]  /*0520*/  FADD R7, R10, 1 ;  /* 0x3f8000000a077421 */ /* 0x000fe20000000000 */
[----:B--2---:R-:W-:Y:S01]  /*0530*/  IMAD.WIDE R8, R0, 0x4, R8 ;  /* 0x0000000400087825 */ /* 0x004fe200078e0208 */
[----:B------:R-:W-:-:S03]  /*0540*/  @P2 LOP3.LUT R13, R11, 0x80000000, R6, 0xf8, !PT ;  /* 0x800000000b0d2812 */ /* 0x000fc600078ef806 */
[----:B------:R-:W-:Y:S02]  /*0550*/  FMUL R7, R2, R7 ;  /* 0x0000000702077220 */ /* 0x000fe40000400000 */
[----:B------:R-:W-:Y:S02]  /*0560*/  FADD R6, R13, 1 ;  /* 0x3f8000000d067421 */ /* 0x000fe40000000000 */
[----:B----4-:R-:W-:Y:S02]  /*0570*/  FMUL R4, R7, R4 ;  /* 0x0000000407047220 */ /* 0x010fe40000400000 */
[----:B------:R-:W-:-:S04]  /*0580*/  FMUL R6, R3, R6 ;  /* 0x0000000603067220 */ /* 0x000fc80000400000 */
[----:B------:R-:W-:Y:S01]  /*0590*/  FMUL R5, R6, R5 ;  /* 0x0000000506057220 */ /* 0x000fe20000400000 */
[----:B------:R-:W-:Y:S06]  /*05a0*/  @P0 EXIT ;  /* 0x000000000000094d */ /* 0x000fec0003800000 */
[----:B------:R-:W-:Y:S01]  /*05b0*/  STG.E.64 desc[UR4][R8.64], R4 ;  /* 0x0000000408007986 */ /* 0x000fe2000c101b04 */
[----:B------:R-:W-:Y:S05]  /*05c0*/  EXIT ;  /* 0x000000000000794d */ /* 0x000fea0003800000 */
.L_x_0:
[----:B------:R-:W-:-:S00]  /*05d0*/  BRA `(.L_x_0) ;  /* 0xfffffffc00fc7947 */ /* 0x000fc0000383ffff */
[----:B------:R-:W-:-:S00]  /*05e0*/  NOP ;  /* 0x0000000000007918 */ /* 0x000fc00000000000 */
        /* <DEDUP_REMOVED lines=9> */
.L_x_1:


//--------------------- .nv.global.init           --------------------------
	.section	.nv.global.init,"aw",@progbits
.nv.global.init:
	.type		_$_str,@object
	.size		_$_str,(.L_0 - _$_str)
_$_str:
        /*0000*/ 	.byte	0x5f, 0x5f, 0x43, 0x55, 0x44, 0x41, 0x5f, 0x46, 0x54, 0x5a, 0x00
.L_0:


//--------------------- .nv.constant0.triton_poi_fused_gelu_mul_0 --------------------------
	.section	.nv.constant0.triton_poi_fused_gelu_mul_0,"a",@progbits
	.sectionflags	@""
	.align	4
.nv.constant0.triton_poi_fused_gelu_mul_0:
	.zero		548
